	.headerflags	@"EF_CUDA_TEXMODE_UNIFIED EF_CUDA_64BIT_ADDRESS EF_CUDA_ACCELERATORS EF_CUDA_SM90 EF_CUDA_VIRTUAL_SM(EF_CUDA_SM90)"
	.elftype	@"ET_EXEC"


//--------------------- .nv.info                  --------------------------
	.section	.nv.info,"",@"SHT_CUDA_INFO"
	.align	4


	//----- nvinfo : EIATTR_REGCOUNT
	.align		4
        /*0000*/ 	.byte	0x04, 0x2f
        /*0002*/ 	.short	(.L_1 - .L_0)
	.align		4
.L_0:
        /*0004*/ 	.word	index@(triton_poi_fused_13)
        /*0008*/ 	.word	0x00000020


	//----- nvinfo : EIATTR_MIN_STACK_SIZE
	.align		4
.L_1:
        /*000c*/ 	.byte	0x04, 0x12
        /*000e*/ 	.short	(.L_3 - .L_2)
	.align		4
.L_2:
        /*0010*/ 	.word	index@(triton_poi_fused_13)
        /*0014*/ 	.word	0x00000000


	//----- nvinfo : EIATTR_FRAME_SIZE
	.align		4
.L_3:
        /*0018*/ 	.byte	0x04, 0x11
        /*001a*/ 	.short	(.L_5 - .L_4)
	.align		4
.L_4:
        /*001c*/ 	.word	index@(triton_poi_fused_13)
        /*0020*/ 	.word	0x00000000


	//----- nvinfo : EIATTR_MIN_STACK_SIZE
	.align		4
.L_5:
        /*0024*/ 	.byte	0x04, 0x12
        /*0026*/ 	.short	(.L_7 - .L_6)
	.align		4
.L_6:
        /*0028*/ 	.word	index@(triton_poi_fused_13)
        /*002c*/ 	.word	0x00000000
.L_7:


//--------------------- .nv.info.triton_poi_fused_13 --------------------------
	.section	.nv.info.triton_poi_fused_13,"",@"SHT_CUDA_INFO"
	.sectionflags	@""
	.align	4


	//----- nvinfo : EIATTR_CUDA_API_VERSION
	.align		4
        /*0000*/ 	.byte	0x04, 0x37
        /*0002*/ 	.short	(.L_9 - .L_8)
.L_8:
        /*0004*/ 	.word	0x0000007c


	//----- nvinfo : EIATTR_KPARAM_INFO
	.align		4
.L_9:
        /*0008*/ 	.byte	0x04, 0x17
        /*000a*/ 	.short	(.L_11 - .L_10)
.L_10:
        /*000c*/ 	.word	0x00000000
        /*0010*/ 	.short	0x0003
        /*0012*/ 	.short	0x0014
        /*0014*/ 	.byte	0x00, 0xf0, 0x11, 0x00


	//----- nvinfo : EIATTR_KPARAM_INFO
	.align		4
.L_11:
        /*0018*/ 	.byte	0x04, 0x17
        /*001a*/ 	.short	(.L_13 - .L_12)
.L_12:
        /*001c*/ 	.word	0x00000000
        /*0020*/ 	.short	0x0002
        /*0022*/ 	.short	0x0010
        /*0024*/ 	.byte	0x00, 0xf0, 0x11, 0x00


	//----- nvinfo : EIATTR_KPARAM_INFO
	.align		4
.L_13:
        /*0028*/ 	.byte	0x04, 0x17
        /*002a*/ 	.short	(.L_15 - .L_14)
.L_14:
        /*002c*/ 	.word	0x00000000
        /*0030*/ 	.short	0x0001
        /*0032*/ 	.short	0x0008
        /*0034*/ 	.byte	0x00, 0xf4, 0x21, 0x00


	//----- nvinfo : EIATTR_KPARAM_INFO
	.align		4
.L_15:
        /*0038*/ 	.byte	0x04, 0x17
        /*003a*/ 	.short	(.L_17 - .L_16)
.L_16:
        /*003c*/ 	.word	0x00000000
        /*0040*/ 	.short	0x0000
        /*0042*/ 	.short	0x0000
        /*0044*/ 	.byte	0x00, 0xf4, 0x21, 0x00


	//----- nvinfo : EIATTR_SPARSE_MMA_MASK
	.align		4
.L_17:
        /*0048*/ 	.byte	0x03, 0x50
        /*004a*/ 	.short	0x0000


	//----- nvinfo : EIATTR_MAXREG_COUNT
	.align		4
        /*004c*/ 	.byte	0x03, 0x1b
        /*004e*/ 	.short	0x00ff


	//----- nvinfo : EIATTR_EXIT_INSTR_OFFSETS
	.align		4
        /*0050*/ 	.byte	0x04, 0x1c
        /*0052*/ 	.short	(.L_19 - .L_18)


	//   ....[0]....
.L_18:
        /*0054*/ 	.word	0x00000640


	//   ....[1]....
        /*0058*/ 	.word	0x00000690


	//----- nvinfo : EIATTR_REQNTID
	.align		4
.L_19:
        /*005c*/ 	.byte	0x04, 0x10
        /*005e*/ 	.short	(.L_21 - .L_20)
.L_20:
        /*0060*/ 	.word	0x00000080
        /*0064*/ 	.word	0x00000001
        /*0068*/ 	.word	0x00000001


	//----- nvinfo : EIATTR_CBANK_PARAM_SIZE
	.align		4
.L_21:
        /*006c*/ 	.byte	0x03, 0x19
        /*006e*/ 	.short	0x0018


	//----- nvinfo : EIATTR_PARAM_CBANK
	.align		4
        /*0070*/ 	.byte	0x04, 0x0a
        /*0072*/ 	.short	(.L_23 - .L_22)
	.align		4
.L_22:
        /*0074*/ 	.word	index@(.nv.constant0.triton_poi_fused_13)
        /*0078*/ 	.short	0x0210
        /*007a*/ 	.short	0x0018


	//----- nvinfo : EIATTR_SW_WAR
	.align		4
.L_23:
        /*007c*/ 	.byte	0x04, 0x36
        /*007e*/ 	.short	(.L_25 - .L_24)
.L_24:
        /*0080*/ 	.word	0x00000008
.L_25:


//--------------------- .nv.callgraph             --------------------------
	.section	.nv.callgraph,"",@"SHT_CUDA_CALLGRAPH"
	.align	4
	.sectionentsize	8
	.align		4
        /*0000*/ 	.word	0x00000000
	.align		4
        /*0004*/ 	.word	0xffffffff
	.align		4
        /*0008*/ 	.word	0x00000000
	.align		4
        /*000c*/ 	.word	0xfffffffe
	.align		4
        /*0010*/ 	.word	0x00000000
	.align		4
        /*0014*/ 	.word	0xfffffffd
	.align		4
        /*0018*/ 	.word	0x00000000
	.align		4
        /*001c*/ 	.word	0xfffffffc


//--------------------- .text.triton_poi_fused_13 --------------------------
	.section	.text.triton_poi_fused_13,"ax",@progbits
	.sectionflags	@"SHF_BARRIERS=1"
	.align	128
        .global         triton_poi_fused_13
        .type           triton_poi_fused_13,@function
        .size           triton_poi_fused_13,(.L_x_1 - triton_poi_fused_13)
        .other          triton_poi_fused_13,@"STO_CUDA_ENTRY STV_DEFAULT"
triton_poi_fused_13:
.text.triton_poi_fused_13:
[----:B------:R-:W0:Y:S01]  /*0000*/  LDC R1, c[0x0][0x28] ;  /* 0x00000a00ff017b82 */ /* 0x000e220000000800 */
[----:B------:R-:W1:Y:S07]  /*0010*/  S2R R0, SR_TID.X ;  /* 0x0000000000007919 */ /* 0x000e6e0000002100 */
[----:B------:R-:W2:Y:S01]  /*0020*/  LDC.64 R16, c[0x0][0x210] ;  /* 0x00008400ff107b82 */ /* 0x000ea20000000a00 */
[----:B------:R-:W-:Y:S01]  /*0030*/  CS2R R20, SRZ ;  /* 0x0000000000147805 */ /* 0x000fe2000001ff00 */
[----:B------:R-:W-:Y:S01]  /*0040*/  IMAD.MOV.U32 R22, RZ, RZ, RZ ;  /* 0x000000ffff167224 */ /* 0x000fe200078e00ff */
[----:B------:R-:W3:Y:S01]  /*0050*/  S2R R19, SR_CTAID.X ;  /* 0x0000000000137919 */ /* 0x000ee20000002500 */
[----:B------:R-:W4:Y:S01]  /*0060*/  S2R R18, SR_CTAID.Y ;  /* 0x0000000000127919 */ /* 0x000f220000002600 */
[----:B------:R-:W-:Y:S01]  /*0070*/  ULDC.64 UR6, c[0x0][0x208] ;  /* 0x0000820000067ab9 */ /* 0x000fe20000000a00 */
[----:B-1----:R-:W-:-:S02]  /*0080*/  SHF.R.U32.HI R23, RZ, 0x2, R0 ;  /* 0x00000002ff177819 */ /* 0x002fc40000011600 */
[----:B------:R-:W-:Y:S02]  /*0090*/  LOP3.LUT R2, R0, 0x40, RZ, 0xc0, !PT ;  /* 0x0000004000027812 */ /* 0x000fe400078ec0ff */
[----:B------:R-:W-:Y:S01]  /*00a0*/  SGXT.U32 R23, R23, 0x4 ;  /* 0x000000041717781a */ /* 0x000fe20000000000 */
[----:B---3--:R-:W-:Y:S01]  /*00b0*/  IMAD.SHL.U32 R19, R19, 0x4, RZ ;  /* 0x0000000413137824 */ /* 0x008fe200078e00ff */
[----:B------:R-:W-:-:S04]  /*00c0*/  SHF.R.U32.HI R2, RZ, 0x2, R2 ;  /* 0x00000002ff027819 */ /* 0x000fc80000011602 */
[----:B------:R-:W-:Y:S01]  /*00d0*/  LOP3.LUT R23, R23, R2, RZ, 0xfc, !PT ;  /* 0x0000000217177212 */ /* 0x000fe200078efcff */
[----:B----4-:R-:W-:Y:S01]  /*00e0*/  IMAD.SHL.U32 R2, R18, 0x100, RZ ;  /* 0x0000010012027824 */ /* 0x010fe200078e00ff */
[----:B------:R-:W-:-:S04]  /*00f0*/  LOP3.LUT R8, R19, 0x3, R0, 0xf8, !PT ;  /* 0x0000000313087812 */ /* 0x000fc800078ef800 */
[----:B------:R-:W-:Y:S02]  /*0100*/  LOP3.LUT R4, R2, 0x20, R23, 0xfe, !PT ;  /* 0x0000002002047812 */ /* 0x000fe400078efe17 */
[----:B------:R-:W-:Y:S02]  /*0110*/  LOP3.LUT R5, R2, 0x40, R23, 0xfe, !PT ;  /* 0x0000004002057812 */ /* 0x000fe400078efe17 */
[----:B------:R-:W-:Y:S01]  /*0120*/  LOP3.LUT R3, R2, R23, RZ, 0xfc, !PT ;  /* 0x0000001702037212 */ /* 0x000fe200078efcff */
[--C-:B------:R-:W-:Y:S01]  /*0130*/  IMAD R9, R4, 0x3, R8.reuse ;  /* 0x0000000304097824 */ /* 0x100fe200078e0208 */
[----:B------:R-:W-:Y:S01]  /*0140*/  LOP3.LUT R6, R2, 0x60, R23, 0xfe, !PT ;  /* 0x0000006002067812 */ /* 0x000fe200078efe17 */
        /* <DEDUP_REMOVED lines=9> */
[----:B------:R-:W-:Y:S01]  /*01e0*/  ISETP.GE.AND P0, PT, R8, 0x3, PT ;  /* 0x000000030800780c */ /* 0x000fe20003f06270 */
[----:B------:R-:W-:-:S02]  /*01f0*/  IMAD R15, R15, 0x3, R8 ;  /* 0x000000030f0f7824 */ /* 0x000fc400078e0208 */
[----:B------:R-:W-:Y:S02]  /*0200*/  IMAD R25, R25, 0x3, R8 ;  /* 0x0000000319197824 */ /* 0x000fe400078e0208 */
[----:B--2---:R-:W-:-:S04]  /*0210*/  IMAD.WIDE R4, R9, 0x4, R16 ;  /* 0x0000000409047825 */ /* 0x004fc800078e0210 */
[----:B------:R-:W-:-:S04]  /*0220*/  IMAD.WIDE R6, R11, 0x4, R16 ;  /* 0x000000040b067825 */ /* 0x000fc800078e0210 */
[--C-:B------:R-:W-:Y:S01]  /*0230*/  IMAD.WIDE R2, R3, 0x4, R16.reuse ;  /* 0x0000000403027825 */ /* 0x100fe200078e0210 */
[----:B------:R-:W2:Y:S03]  /*0240*/  @!P0 LDG.E.EL R20, desc[UR6][R4.64] ;  /* 0x0000000604148981 */ /* 0x000ea6000c2e1900 */
[--C-:B------:R-:W-:Y:S01]  /*0250*/  IMAD.WIDE R8, R27, 0x4, R16.reuse ;  /* 0x000000041b087825 */ /* 0x100fe200078e0210 */
[----:B------:R-:W-:Y:S01]  /*0260*/  CS2R R26, SRZ ;  /* 0x00000000001a7805 */ /* 0x000fe2000001ff00 */
[----:B------:R1:W3:Y:S02]  /*0270*/  @!P0 LDG.E.EL R21, desc[UR6][R2.64] ;  /* 0x0000000602158981 */ /* 0x0002e4000c2e1900 */
[--C-:B------:R-:W-:Y:S02]  /*0280*/  IMAD.WIDE R10, R29, 0x4, R16.reuse ;  /* 0x000000041d0a7825 */ /* 0x100fe400078e0210 */
[----:B------:R-:W4:Y:S02]  /*0290*/  @!P0 LDG.E.EL R22, desc[UR6][R6.64] ;  /* 0x0000000606168981 */ /* 0x000f24000c2e1900 */
[----:B------:R-:W-:-:S02]  /*02a0*/  IMAD.WIDE R12, R13, 0x4, R16 ;  /* 0x000000040d0c7825 */ /* 0x000fc400078e0210 */
[----:B------:R-:W5:Y:S02]  /*02b0*/  @!P0 LDG.E.EL R26, desc[UR6][R10.64] ;  /* 0x000000060a1a8981 */ /* 0x000f64000c2e1900 */
[----:B------:R-:W-:-:S04]  /*02c0*/  IMAD.WIDE R14, R15, 0x4, R16 ;  /* 0x000000040f0e7825 */ /* 0x000fc800078e0210 */
[----:B------:R-:W-:Y:S01]  /*02d0*/  IMAD.WIDE R16, R25, 0x4, R16 ;  /* 0x0000000419107825 */ /* 0x000fe200078e0210 */
[----:B------:R-:W-:Y:S01]  /*02e0*/  CS2R R24, SRZ ;  /* 0x0000000000187805 */ /* 0x000fe2000001ff00 */
[----:B------:R-:W5:Y:S02]  /*02f0*/  @!P0 LDG.E.EL R27, desc[UR6][R14.64] ;  /* 0x000000060e1b8981 */ /* 0x000f64000c2e1900 */
[----:B------:R-:W-:-:S03]  /*0300*/  IMAD.MOV.U32 R28, RZ, RZ, RZ ;  /* 0x000000ffff1c7224 */ /* 0x000fc600078e00ff */
[----:B------:R1:W5:Y:S04]  /*0310*/  @!P0 LDG.E.EL R24, desc[UR6][R8.64] ;  /* 0x0000000608188981 */ /* 0x000368000c2e1900 */
[----:B------:R1:W5:Y:S04]  /*0320*/  @!P0 LDG.E.EL R25, desc[UR6][R12.64] ;  /* 0x000000060c198981 */ /* 0x000368000c2e1900 */
[----:B------:R-:W5:Y:S01]  /*0330*/  @!P0 LDG.E.EL R28, desc[UR6][R16.64] ;  /* 0x00000006101c8981 */ /* 0x000f62000c2e1900 */
[----:B------:R-:W1:Y:S02]  /*0340*/  S2UR UR5, SR_CgaCtaId ;  /* 0x00000000000579c3 */ /* 0x000e640000008800 */
[----:B-1----:R-:W-:Y:S01]  /*0350*/  IMAD.SHL.U32 R2, R0, 0x100, RZ ;  /* 0x0000010000027824 */ /* 0x002fe200078e00ff */
[----:B------:R-:W-:-:S04]  /*0360*/  UMOV UR4, 0x400 ;  /* 0x0000040000047882 */ /* 0x000fc80000000000 */
[----:B------:R-:W-:-:S04]  /*0370*/  LOP3.LUT R2, R2, 0x300, RZ, 0xc0, !PT ;  /* 0x0000030002027812 */ /* 0x000fc800078ec0ff */
[----:B------:R-:W-:Y:S01]  /*0380*/  LOP3.LUT R23, R23, R2, RZ, 0xfc, !PT ;  /* 0x0000000217177212 */ /* 0x000fe200078efcff */
[----:B0-----:R-:W-:-:S06]  /*0390*/  UPRMT UR4, UR5, 0x654, UR4 ;  /* 0x0000065405047896 */ /* 0x001fcc0008000004 */
[----:B------:R-:W-:-:S05]  /*03a0*/  LEA.HI R2, R2, UR4, RZ, 0x1c ;  /* 0x0000000402027c11 */ /* 0x000fca000f8fe0ff */
[----:B------:R-:W-:Y:S01]  /*03b0*/  IMAD R23, R23, 0x4, R2 ;  /* 0x0000000417177824 */ /* 0x000fe200078e0202 */
[----:B------:R-:W-:Y:S01]  /*03c0*/  SHF.R.U32.HI R2, RZ, 0x2, R0 ;  /* 0x00000002ff027819 */ /* 0x000fe20000011600 */
[----:B------:R-:W-:-:S03]  /*03d0*/  IMAD.SHL.U32 R3, R0, 0x4, RZ ;  /* 0x0000000400037824 */ /* 0x000fc600078e00ff */
[----:B------:R-:W-:Y:S02]  /*03e0*/  LOP3.LUT R2, R2, 0x10, RZ, 0xc0, !PT ;  /* 0x0000001002027812 */ /* 0x000fe400078ec0ff */
[----:B------:R-:W-:-:S03]  /*03f0*/  LOP3.LUT R8, R3, 0x1fc, RZ, 0xc0, !PT ;  /* 0x000001fc03087812 */ /* 0x000fc600078ec0ff */
[----:B------:R-:W-:-:S04]  /*0400*/  VIADD R5, R2, UR4 ;  /* 0x0000000402057c36 */ /* 0x000fc80008000000 */
[----:B------:R-:W-:Y:S01]  /*0410*/  IMAD R5, R8, 0x4, R5 ;  /* 0x0000000408057824 */ /* 0x000fe200078e0205 */
[--C-:B------:R-:W-:Y:S02]  /*0420*/  SHF.R.S32.HI R9, RZ, 0x17, R18.reuse ;  /* 0x00000017ff097819 */ /* 0x100fe40000011412 */
[----:B------:R-:W-:Y:S02]  /*0430*/  LOP3.LUT R3, R3, 0xfc, RZ, 0xc0, !PT ;  /* 0x000000fc03037812 */ /* 0x000fe400078ec0ff */
[----:B------:R-:W-:Y:S02]  /*0440*/  SGXT R9, R9, 0x1 ;  /* 0x000000010909781a */ /* 0x000fe40000000200 */
[----:B------:R-:W-:Y:S02]  /*0450*/  PRMT R18, R3, 0x6540, R18 ;  /* 0x0000654003127816 */ /* 0x000fe40000000012 */
[----:B------:R-:W0:Y:S02]  /*0460*/  LDC.64 R2, c[0x0][0x218] ;  /* 0x00008600ff027b82 */ /* 0x000e240000000a00 */
[----:B------:R-:W-:-:S02]  /*0470*/  LEA.HI R9, R9, R18, RZ, 0x5 ;  /* 0x0000001209097211 */ /* 0x000fc400078f28ff */
[----:B------:R-:W-:Y:S02]  /*0480*/  SHF.R.U32.HI R0, RZ, 0x6, R0 ;  /* 0x00000006ff007819 */ /* 0x000fe40000011600 */
[----:B------:R-:W-:Y:S02]  /*0490*/  LOP3.LUT R11, R9, 0xffffffe0, RZ, 0xc0, !PT ;  /* 0xffffffe0090b7812 */ /* 0x000fe400078ec0ff */
[----:B------:R-:W-:Y:S02]  /*04a0*/  SGXT.U32 R0, R0, 0x1 ;  /* 0x000000010000781a */ /* 0x000fe40000000000 */
[----:B------:R-:W-:Y:S01]  /*04b0*/  SHF.R.S32.HI R9, RZ, 0x5, R9 ;  /* 0x00000005ff097819 */ /* 0x000fe20000011409 */
[----:B------:R-:W-:Y:S01]  /*04c0*/  IMAD.IADD R18, R18, 0x1, -R11 ;  /* 0x0000000112127824 */ /* 0x000fe200078e0a0b */
[----:B------:R-:W-:Y:S02]  /*04d0*/  LOP3.LUT R0, R19, R0, RZ, 0xfc, !PT ;  /* 0x0000000013007212 */ /* 0x000fe400078efcff */
[----:B------:R-:W-:Y:S01]  /*04e0*/  LOP3.LUT R10, R8, 0x200, RZ, 0xfc, !PT ;  /* 0x00000200080a7812 */ /* 0x000fe200078efcff */
[----:B------:R-:W-:Y:S01]  /*04f0*/  IMAD R18, R9, 0x60, R18 ;  /* 0x0000006009127824 */ /* 0x000fe200078e0212 */
[----:B------:R-:W-:-:S02]  /*0500*/  LOP3.LUT R9, R0, 0x2, RZ, 0xfc, !PT ;  /* 0x0000000200097812 */ /* 0x000fc400078efcff */
[----:B------:R-:W-:Y:S02]  /*0510*/  SHF.R.U32.HI R10, RZ, 0x4, R10 ;  /* 0x00000004ff0a7819 */ /* 0x000fe4000001160a */
[----:B------:R-:W-:Y:S02]  /*0520*/  ISETP.GE.AND P1, PT, R0, 0x3, PT ;  /* 0x000000030000780c */ /* 0x000fe40003f26270 */
[----:B------:R-:W-:Y:S02]  /*0530*/  ISETP.GE.AND P0, PT, R9, 0x3, PT ;  /* 0x000000030900780c */ /* 0x000fe40003f06270 */
[----:B------:R-:W-:Y:S01]  /*0540*/  LOP3.LUT R10, R10, 0x30, RZ, 0xc0, !PT ;  /* 0x000000300a0a7812 */ /* 0x000fe200078ec0ff */
[----:B------:R-:W-:-:S04]  /*0550*/  IMAD R11, R0, 0x20, R18 ;  /* 0x00000020000b7824 */ /* 0x000fc800078e0212 */
[----:B------:R-:W-:Y:S02]  /*0560*/  VIADD R13, R10, UR4 ;  /* 0x000000040a0d7c36 */ /* 0x000fe40008000000 */
[----:B0-----:R-:W-:-:S04]  /*0570*/  IMAD.WIDE R10, R11, 0x4, R2 ;  /* 0x000000040b0a7825 */ /* 0x001fc800078e0202 */
[----:B------:R-:W-:Y:S01]  /*0580*/  IMAD R13, R8, 0x4, R13 ;  /* 0x00000004080d7824 */ /* 0x000fe200078e020d */
[----:B--2---:R-:W-:Y:S04]  /*0590*/  STS [R23+0x80], R20 ;  /* 0x0000801417007388 */ /* 0x004fe80000000800 */
[----:B---3--:R-:W-:Y:S04]  /*05a0*/  STS [R23], R21 ;  /* 0x0000001517007388 */ /* 0x008fe80000000800 */
[----:B----4-:R-:W-:Y:S04]  /*05b0*/  STS [R23+0x100], R22 ;  /* 0x0001001617007388 */ /* 0x010fe80000000800 */
[----:B-----5:R-:W-:Y:S04]  /*05c0*/  STS [R23+0x200], R26 ;  /* 0x0002001a17007388 */ /* 0x020fe80000000800 */
[----:B------:R-:W-:Y:S04]  /*05d0*/  STS [R23+0x300], R27 ;  /* 0x0003001b17007388 */ /* 0x000fe80000000800 */
[----:B------:R-:W-:Y:S04]  /*05e0*/  STS [R23+0x180], R24 ;  /* 0x0001801817007388 */ /* 0x000fe80000000800 */
[----:B------:R-:W-:Y:S04]  /*05f0*/  STS [R23+0x280], R25 ;  /* 0x0002801917007388 */ /* 0x000fe80000000800 */
[----:B------:R-:W-:Y:S01]  /*0600*/  STS [R23+0x380], R28 ;  /* 0x0003801c17007388 */ /* 0x000fe20000000800 */
[----:B------:R-:W-:Y:S06]  /*0610*/  BAR.SYNC.DEFER_BLOCKING 0x0 ;  /* 0x0000000000007b1d */ /* 0x000fec0000010000 */
[----:B------:R-:W0:Y:S04]  /*0620*/  LDS.128 R4, [R5] ;  /* 0x0000000005047984 */ /* 0x000e280000000c00 */
[----:B0-----:R0:W-:Y:S02]  /*0630*/  @!P1 STG.E.128 desc[UR6][R10.64], R4 ;  /* 0x000000040a009986 */ /* 0x0011e4000c101d06 */
[----:B0-----:R-:W-:Y:S05]  /*0640*/  @P0 EXIT ;  /* 0x000000000000094d */ /* 0x001fea0003800000 */
[----:B------:R-:W0:Y:S01]  /*0650*/  LDS.128 R12, [R13+0x800] ;  /* 0x000800000d0c7984 */ /* 0x000e220000000c00 */
[----:B------:R-:W-:-:S04]  /*0660*/  IMAD R9, R9, 0x20, R18 ;  /* 0x0000002009097824 */ /* 0x000fc800078e0212 */
[----:B------:R-:W-:-:S05]  /*0670*/  IMAD.WIDE R2, R9, 0x4, R2 ;  /* 0x0000000409027825 */ /* 0x000fca00078e0202 */
[----:B0-----:R-:W-:Y:S01]  /*0680*/  STG.E.128 desc[UR6][R2.64], R12 ;  /* 0x0000000c02007986 */ /* 0x001fe2000c101d06 */
[----:B------:R-:W-:Y:S05]  /*0690*/  EXIT ;  /* 0x000000000000794d */ /* 0x000fea0003800000 */
.L_x_0:
[----:B------:R-:W-:-:S00]  /*06a0*/  BRA `(.L_x_0) ;  /* 0xfffffffc00fc7947 */ /* 0x000fc0000383ffff */
[----:B------:R-:W-:-:S00]  /*06b0*/  NOP ;  /* 0x0000000000007918 */ /* 0x000fc00000000000 */
        /* <DEDUP_REMOVED lines=12> */
.L_x_1:


//--------------------- .nv.shared.triton_poi_fused_13 --------------------------
	.section	.nv.shared.triton_poi_fused_13,"aw",@nobits
	.sectionflags	@""
	.align	16
	.zero		1024


//--------------------- .nv.constant0.triton_poi_fused_13 --------------------------
	.section	.nv.constant0.triton_poi_fused_13,"a",@progbits
	.sectionflags	@""
	.align	4
.nv.constant0.triton_poi_fused_13:
	.zero		552
